//
// Generated by NVIDIA NVVM Compiler
//
// Compiler Build ID: CL-36424714
// Cuda compilation tools, release 13.0, V13.0.88
// Based on NVVM 20.0.0
//

.version 9.0
.target sm_100
.address_size 64

	// .globl	_Z9addKernelPKfS0_Pfi

.visible .entry _Z9addKernelPKfS0_Pfi(
	.param .u64 .ptr .align 1 _Z9addKernelPKfS0_Pfi_param_0,
	.param .u64 .ptr .align 1 _Z9addKernelPKfS0_Pfi_param_1,
	.param .u64 .ptr .align 1 _Z9addKernelPKfS0_Pfi_param_2,
	.param .u32 _Z9addKernelPKfS0_Pfi_param_3
)
{
	.reg .pred 	%p<2>;
	.reg .b32 	%r<6>;
	.reg .b32 	%f<4>;
	.reg .b64 	%rd<11>;

	ld.param.u64 	%rd1, [_Z9addKernelPKfS0_Pfi_param_0];
	ld.param.u64 	%rd2, [_Z9addKernelPKfS0_Pfi_param_1];
	ld.param.u64 	%rd3, [_Z9addKernelPKfS0_Pfi_param_2];
	ld.param.u32 	%r2, [_Z9addKernelPKfS0_Pfi_param_3];
	mov.u32 	%r3, %ctaid.x;
	mov.u32 	%r4, %ntid.x;
	mov.u32 	%r5, %tid.x;
	mad.lo.s32 	%r1, %r3, %r4, %r5;
	setp.ge.s32 	%p1, %r1, %r2;
	@%p1 bra 	$L__BB0_2;
	cvta.to.global.u64 	%rd4, %rd1;
	cvta.to.global.u64 	%rd5, %rd2;
	cvta.to.global.u64 	%rd6, %rd3;
	mul.wide.s32 	%rd7, %r1, 4;
	add.s64 	%rd8, %rd4, %rd7;
	ld.global.f32 	%f1, [%rd8];
	add.s64 	%rd9, %rd5, %rd7;
	ld.global.f32 	%f2, [%rd9];
	add.f32 	%f3, %f1, %f2;
	add.s64 	%rd10, %rd6, %rd7;
	st.global.f32 	[%rd10], %f3;
$L__BB0_2:
	ret;

}
	// .globl	_Z11scaleKernelPffi
.visible .entry _Z11scaleKernelPffi(
	.param .u64 .ptr .align 1 _Z11scaleKernelPffi_param_0,
	.param .f32 _Z11scaleKernelPffi_param_1,
	.param .u32 _Z11scaleKernelPffi_param_2
)
{
	.reg .pred 	%p<2>;
	.reg .b32 	%r<6>;
	.reg .b32 	%f<4>;
	.reg .b64 	%rd<5>;

	ld.param.u64 	%rd1, [_Z11scaleKernelPffi_param_0];
	ld.param.f32 	%f1, [_Z11scaleKernelPffi_param_1];
	ld.param.u32 	%r2, [_Z11scaleKernelPffi_param_2];
	mov.u32 	%r3, %ctaid.x;
	mov.u32 	%r4, %ntid.x;
	mov.u32 	%r5, %tid.x;
	mad.lo.s32 	%r1, %r3, %r4, %r5;
	setp.ge.s32 	%p1, %r1, %r2;
	@%p1 bra 	$L__BB1_2;
	cvta.to.global.u64 	%rd2, %rd1;
	mul.wide.s32 	%rd3, %r1, 4;
	add.s64 	%rd4, %rd2, %rd3;
	ld.global.f32 	%f2, [%rd4];
	mul.f32 	%f3, %f1, %f2;
	st.global.f32 	[%rd4], %f3;
$L__BB1_2:
	ret;

}
	// .globl	_Z11fusedKernelPKfS0_Pffi
.visible .entry _Z11fusedKernelPKfS0_Pffi(
	.param .u64 .ptr .align 1 _Z11fusedKernelPKfS0_Pffi_param_0,
	.param .u64 .ptr .align 1 _Z11fusedKernelPKfS0_Pffi_param_1,
	.param .u64 .ptr .align 1 _Z11fusedKernelPKfS0_Pffi_param_2,
	.param .f32 _Z11fusedKernelPKfS0_Pffi_param_3,
	.param .u32 _Z11fusedKernelPKfS0_Pffi_param_4
)
{
	.reg .pred 	%p<2>;
	.reg .b32 	%r<6>;
	.reg .b32 	%f<6>;
	.reg .b64 	%rd<11>;

	ld.param.u64 	%rd1, [_Z11fusedKernelPKfS0_Pffi_param_0];
	ld.param.u64 	%rd2, [_Z11fusedKernelPKfS0_Pffi_param_1];
	ld.param.u64 	%rd3, [_Z11fusedKernelPKfS0_Pffi_param_2];
	ld.param.f32 	%f1, [_Z11fusedKernelPKfS0_Pffi_param_3];
	ld.param.u32 	%r2, [_Z11fusedKernelPKfS0_Pffi_param_4];
	mov.u32 	%r3, %ctaid.x;
	mov.u32 	%r4, %ntid.x;
	mov.u32 	%r5, %tid.x;
	mad.lo.s32 	%r1, %r3, %r4, %r5;
	setp.ge.s32 	%p1, %r1, %r2;
	@%p1 bra 	$L__BB2_2;
	cvta.to.global.u64 	%rd4, %rd1;
	cvta.to.global.u64 	%rd5, %rd2;
	cvta.to.global.u64 	%rd6, %rd3;
	mul.wide.s32 	%rd7, %r1, 4;
	add.s64 	%rd8, %rd4, %rd7;
	ld.global.f32 	%f2, [%rd8];
	add.s64 	%rd9, %rd5, %rd7;
	ld.global.f32 	%f3, [%rd9];
	add.f32 	%f4, %f2, %f3;
	mul.f32 	%f5, %f1, %f4;
	add.s64 	%rd10, %rd6, %rd7;
	st.global.f32 	[%rd10], %f5;
$L__BB2_2:
	ret;

}


// ===== COMPILED SASS (sm_100) =====

	.target	sm_100

	.elftype	@"ET_EXEC"


//--------------------- .note.nv.tkinfo           --------------------------
	.section	.note.nv.tkinfo,"",@"SHT_NOTE"
	.sectionflags	@"SHF_NOTE_NV_TKINFO"
	.tkinfo
        /*0018*/ 	.word	0x00000002
        /*0030*/ 	.string	""
        /*0030*/ 	.string	"ptxas"
        /*0030*/ 	.string	"Cuda compilation tools, release 13.0, V13.0.88"
        /*0030*/ 	.string	"Build cuda_13.0.r13.0/compiler.36424714_0"
        /*0030*/ 	.string	"-arch sm_100 -m 64 "



//--------------------- .note.nv.cuinfo           --------------------------
	.section	.note.nv.cuinfo,"",@"SHT_NOTE"
	.sectionflags	@"SHF_NOTE_NV_CUINFO"
        /*0018*/ 	.short	0x0002
        /*001a*/ 	.short	0x0064
        /*001c*/ 	.short	0x0082
	.zero		2


//--------------------- .nv.info                  --------------------------
	.section	.nv.info,"",@"SHT_CUDA_INFO"
	.align	4


	//----- nvinfo : EIATTR_REGCOUNT
	.align		4
        /*0000*/ 	.byte	0x04, 0x2f
        /*0002*/ 	.short	(.L_1 - .L_0)
	.align		4
.L_0:
        /*0004*/ 	.word	index@(_Z9addKernelPKfS0_Pfi)
        /*0008*/ 	.word	0x0000000c


	//----- nvinfo : EIATTR_FRAME_SIZE
	.align		4
.L_1:
        /*000c*/ 	.byte	0x04, 0x11
        /*000e*/ 	.short	(.L_3 - .L_2)
	.align		4
.L_2:
        /*0010*/ 	.word	index@(_Z9addKernelPKfS0_Pfi)
        /*0014*/ 	.word	0x00000000


	//----- nvinfo : EIATTR_REGCOUNT
	.align		4
.L_3:
        /*0018*/ 	.byte	0x04, 0x2f
        /*001a*/ 	.short	(.L_5 - .L_4)
	.align		4
.L_4:
        /*001c*/ 	.word	index@(_Z11scaleKernelPffi)
        /*0020*/ 	.word	0x00000008


	//----- nvinfo : EIATTR_FRAME_SIZE
	.align		4
.L_5:
        /*0024*/ 	.byte	0x04, 0x11
        /*0026*/ 	.short	(.L_7 - .L_6)
	.align		4
.L_6:
        /*0028*/ 	.word	index@(_Z11scaleKernelPffi)
        /*002c*/ 	.word	0x00000000


	//----- nvinfo : EIATTR_REGCOUNT
	.align		4
.L_7:
        /*0030*/ 	.byte	0x04, 0x2f
        /*0032*/ 	.short	(.L_9 - .L_8)
	.align		4
.L_8:
        /*0034*/ 	.word	index@(_Z11fusedKernelPKfS0_Pffi)
        /*0038*/ 	.word	0x0000000c


	//----- nvinfo : EIATTR_FRAME_SIZE
	.align		4
.L_9:
        /*003c*/ 	.byte	0x04, 0x11
        /*003e*/ 	.short	(.L_11 - .L_10)
	.align		4
.L_10:
        /*0040*/ 	.word	index@(_Z11fusedKernelPKfS0_Pffi)
        /*0044*/ 	.word	0x00000000


	//----- nvinfo : EIATTR_MIN_STACK_SIZE
	.align		4
.L_11:
        /*0048*/ 	.byte	0x04, 0x12
        /*004a*/ 	.short	(.L_13 - .L_12)
	.align		4
.L_12:
        /*004c*/ 	.word	index@(_Z11fusedKernelPKfS0_Pffi)
        /*0050*/ 	.word	0x00000000


	//----- nvinfo : EIATTR_MIN_STACK_SIZE
	.align		4
.L_13:
        /*0054*/ 	.byte	0x04, 0x12
        /*0056*/ 	.short	(.L_15 - .L_14)
	.align		4
.L_14:
        /*0058*/ 	.word	index@(_Z11scaleKernelPffi)
        /*005c*/ 	.word	0x00000000


	//----- nvinfo : EIATTR_MIN_STACK_SIZE
	.align		4
.L_15:
        /*0060*/ 	.byte	0x04, 0x12
        /*0062*/ 	.short	(.L_17 - .L_16)
	.align		4
.L_16:
        /*0064*/ 	.word	index@(_Z9addKernelPKfS0_Pfi)
        /*0068*/ 	.word	0x00000000
.L_17:


//--------------------- .nv.compat                --------------------------
	.section	.nv.compat,"",@"SHT_CUDA_COMPAT_INFO"
	.align	4
        /*0000*/ 	.byte	0x02, 0x09, 0x00, 0x00, 0x02, 0x02, 0x01, 0x00, 0x02, 0x05, 0x05, 0x00, 0x03, 0x07, 0x01, 0x01
        /*0010*/ 	.byte	0x02, 0x03, 0x00, 0x00, 0x02, 0x06, 0x01, 0x00, 0x04, 0x0b, 0x08, 0x00, 0x09, 0x00, 0x00, 0x00
        /*0020*/ 	.byte	0x00, 0x00, 0x00, 0x00


//--------------------- .nv.info._Z11fusedKernelPKfS0_Pffi --------------------------
	.section	.nv.info._Z11fusedKernelPKfS0_Pffi,"",@"SHT_CUDA_INFO"
	.sectionflags	@""
	.align	4


	//----- nvinfo : EIATTR_CUDA_API_VERSION
	.align		4
        /*0000*/ 	.byte	0x04, 0x37
        /*0002*/ 	.short	(.L_19 - .L_18)
.L_18:
        /*0004*/ 	.word	0x00000082


	//----- nvinfo : EIATTR_KPARAM_INFO
	.align		4
.L_19:
        /*0008*/ 	.byte	0x04, 0x17
        /*000a*/ 	.short	(.L_21 - .L_20)
.L_20:
        /*000c*/ 	.word	0x00000000
        /*0010*/ 	.short	0x0004
        /*0012*/ 	.short	0x001c
        /*0014*/ 	.byte	0x00, 0xf0, 0x11, 0x00


	//----- nvinfo : EIATTR_KPARAM_INFO
	.align		4
.L_21:
        /*0018*/ 	.byte	0x04, 0x17
        /*001a*/ 	.short	(.L_23 - .L_22)
.L_22:
        /*001c*/ 	.word	0x00000000
        /*0020*/ 	.short	0x0003
        /*0022*/ 	.short	0x0018
        /*0024*/ 	.byte	0x00, 0xf0, 0x11, 0x00


	//----- nvinfo : EIATTR_KPARAM_INFO
	.align		4
.L_23:
        /*0028*/ 	.byte	0x04, 0x17
        /*002a*/ 	.short	(.L_25 - .L_24)
.L_24:
        /*002c*/ 	.word	0x00000000
        /*0030*/ 	.short	0x0002
        /*0032*/ 	.short	0x0010
        /*0034*/ 	.byte	0x00, 0xf5, 0x21, 0x00


	//----- nvinfo : EIATTR_KPARAM_INFO
	.align		4
.L_25:
        /*0038*/ 	.byte	0x04, 0x17
        /*003a*/ 	.short	(.L_27 - .L_26)
.L_26:
        /*003c*/ 	.word	0x00000000
        /*0040*/ 	.short	0x0001
        /*0042*/ 	.short	0x0008
        /*0044*/ 	.byte	0x00, 0xf5, 0x21, 0x00


	//----- nvinfo : EIATTR_KPARAM_INFO
	.align		4
.L_27:
        /*0048*/ 	.byte	0x04, 0x17
        /*004a*/ 	.short	(.L_29 - .L_28)
.L_28:
        /*004c*/ 	.word	0x00000000
        /*0050*/ 	.short	0x0000
        /*0052*/ 	.short	0x0000
        /*0054*/ 	.byte	0x00, 0xf5, 0x21, 0x00


	//----- nvinfo : EIATTR_SPARSE_MMA_MASK
	.align		4
.L_29:
        /*0058*/ 	.byte	0x03, 0x50
        /*005a*/ 	.short	0x0000


	//----- nvinfo : EIATTR_MAXREG_COUNT
	.align		4
        /*005c*/ 	.byte	0x03, 0x1b
        /*005e*/ 	.short	0x00ff


	//----- nvinfo : EIATTR_MERCURY_ISA_VERSION
	.align		4
        /*0060*/ 	.byte	0x03, 0x5f
        /*0062*/ 	.short	0x0101


	//----- nvinfo : EIATTR_VRC_CTA_INIT_COUNT
	.align		4
        /*0064*/ 	.byte	0x02, 0x4a
	.zero		1
	.zero		1


	//----- nvinfo : EIATTR_EXIT_INSTR_OFFSETS
	.align		4
        /*0068*/ 	.byte	0x04, 0x1c
        /*006a*/ 	.short	(.L_31 - .L_30)


	//   ....[0]....
.L_30:
        /*006c*/ 	.word	0x00000070


	//   ....[1]....
        /*0070*/ 	.word	0x00000150


	//----- nvinfo : EIATTR_CBANK_PARAM_SIZE
	.align		4
.L_31:
        /*0074*/ 	.byte	0x03, 0x19
        /*0076*/ 	.short	0x0020


	//----- nvinfo : EIATTR_PARAM_CBANK
	.align		4
        /*0078*/ 	.byte	0x04, 0x0a
        /*007a*/ 	.short	(.L_33 - .L_32)
	.align		4
.L_32:
        /*007c*/ 	.word	index@(.nv.constant0._Z11fusedKernelPKfS0_Pffi)
        /*0080*/ 	.short	0x0380
        /*0082*/ 	.short	0x0020


	//----- nvinfo : EIATTR_SW_WAR
	.align		4
.L_33:
        /*0084*/ 	.byte	0x04, 0x36
        /*0086*/ 	.short	(.L_35 - .L_34)
.L_34:
        /*0088*/ 	.word	0x00000008
.L_35:


//--------------------- .nv.info._Z11scaleKernelPffi --------------------------
	.section	.nv.info._Z11scaleKernelPffi,"",@"SHT_CUDA_INFO"
	.sectionflags	@""
	.align	4


	//----- nvinfo : EIATTR_CUDA_API_VERSION
	.align		4
        /*0000*/ 	.byte	0x04, 0x37
        /*0002*/ 	.short	(.L_37 - .L_36)
.L_36:
        /*0004*/ 	.word	0x00000082


	//----- nvinfo : EIATTR_KPARAM_INFO
	.align		4
.L_37:
        /*0008*/ 	.byte	0x04, 0x17
        /*000a*/ 	.short	(.L_39 - .L_38)
.L_38:
        /*000c*/ 	.word	0x00000000
        /*0010*/ 	.short	0x0002
        /*0012*/ 	.short	0x000c
        /*0014*/ 	.byte	0x00, 0xf0, 0x11, 0x00


	//----- nvinfo : EIATTR_KPARAM_INFO
	.align		4
.L_39:
        /*0018*/ 	.byte	0x04, 0x17
        /*001a*/ 	.short	(.L_41 - .L_40)
.L_40:
        /*001c*/ 	.word	0x00000000
        /*0020*/ 	.short	0x0001
        /*0022*/ 	.short	0x0008
        /*0024*/ 	.byte	0x00, 0xf0, 0x11, 0x00


	//----- nvinfo : EIATTR_KPARAM_INFO
	.align		4
.L_41:
        /*0028*/ 	.byte	0x04, 0x17
        /*002a*/ 	.short	(.L_43 - .L_42)
.L_42:
        /*002c*/ 	.word	0x00000000
        /*0030*/ 	.short	0x0000
        /*0032*/ 	.short	0x0000
        /*0034*/ 	.byte	0x00, 0xf5, 0x21, 0x00


	//----- nvinfo : EIATTR_SPARSE_MMA_MASK
	.align		4
.L_43:
        /*0038*/ 	.byte	0x03, 0x50
        /*003a*/ 	.short	0x0000


	//----- nvinfo : EIATTR_MAXREG_COUNT
	.align		4
        /*003c*/ 	.byte	0x03, 0x1b
        /*003e*/ 	.short	0x00ff


	//----- nvinfo : EIATTR_MERCURY_ISA_VERSION
	.align		4
        /*0040*/ 	.byte	0x03, 0x5f
        /*0042*/ 	.short	0x0101


	//----- nvinfo : EIATTR_VRC_CTA_INIT_COUNT
	.align		4
        /*0044*/ 	.byte	0x02, 0x4a
	.zero		1
	.zero		1


	//----- nvinfo : EIATTR_EXIT_INSTR_OFFSETS
	.align		4
        /*0048*/ 	.byte	0x04, 0x1c
        /*004a*/ 	.short	(.L_45 - .L_44)


	//   ....[0]....
.L_44:
        /*004c*/ 	.word	0x00000070


	//   ....[1]....
        /*0050*/ 	.word	0x000000f0


	//----- nvinfo : EIATTR_CBANK_PARAM_SIZE
	.align		4
.L_45:
        /*0054*/ 	.byte	0x03, 0x19
        /*0056*/ 	.short	0x0010


	//----- nvinfo : EIATTR_PARAM_CBANK
	.align		4
        /*0058*/ 	.byte	0x04, 0x0a
        /*005a*/ 	.short	(.L_47 - .L_46)
	.align		4
.L_46:
        /*005c*/ 	.word	index@(.nv.constant0._Z11scaleKernelPffi)
        /*0060*/ 	.short	0x0380
        /*0062*/ 	.short	0x0010


	//----- nvinfo : EIATTR_SW_WAR
	.align		4
.L_47:
        /*0064*/ 	.byte	0x04, 0x36
        /*0066*/ 	.short	(.L_49 - .L_48)
.L_48:
        /*0068*/ 	.word	0x00000008
.L_49:


//--------------------- .nv.info._Z9addKernelPKfS0_Pfi --------------------------
	.section	.nv.info._Z9addKernelPKfS0_Pfi,"",@"SHT_CUDA_INFO"
	.sectionflags	@""
	.align	4


	//----- nvinfo : EIATTR_CUDA_API_VERSION
	.align		4
        /*0000*/ 	.byte	0x04, 0x37
        /*0002*/ 	.short	(.L_51 - .L_50)
.L_50:
        /*0004*/ 	.word	0x00000082


	//----- nvinfo : EIATTR_KPARAM_INFO
	.align		4
.L_51:
        /*0008*/ 	.byte	0x04, 0x17
        /*000a*/ 	.short	(.L_53 - .L_52)
.L_52:
        /*000c*/ 	.word	0x00000000
        /*0010*/ 	.short	0x0003
        /*0012*/ 	.short	0x0018
        /*0014*/ 	.byte	0x00, 0xf0, 0x11, 0x00


	//----- nvinfo : EIATTR_KPARAM_INFO
	.align		4
.L_53:
        /*0018*/ 	.byte	0x04, 0x17
        /*001a*/ 	.short	(.L_55 - .L_54)
.L_54:
        /*001c*/ 	.word	0x00000000
        /*0020*/ 	.short	0x0002
        /*0022*/ 	.short	0x0010
        /*0024*/ 	.byte	0x00, 0xf5, 0x21, 0x00


	//----- nvinfo : EIATTR_KPARAM_INFO
	.align		4
.L_55:
        /*0028*/ 	.byte	0x04, 0x17
        /*002a*/ 	.short	(.L_57 - .L_56)
.L_56:
        /*002c*/ 	.word	0x00000000
        /*0030*/ 	.short	0x0001
        /*0032*/ 	.short	0x0008
        /*0034*/ 	.byte	0x00, 0xf5, 0x21, 0x00


	//----- nvinfo : EIATTR_KPARAM_INFO
	.align		4
.L_57:
        /*0038*/ 	.byte	0x04, 0x17
        /*003a*/ 	.short	(.L_59 - .L_58)
.L_58:
        /*003c*/ 	.word	0x00000000
        /*0040*/ 	.short	0x0000
        /*0042*/ 	.short	0x0000
        /*0044*/ 	.byte	0x00, 0xf5, 0x21, 0x00


	//----- nvinfo : EIATTR_SPARSE_MMA_MASK
	.align		4
.L_59:
        /*0048*/ 	.byte	0x03, 0x50
        /*004a*/ 	.short	0x0000


	//----- nvinfo : EIATTR_MAXREG_COUNT
	.align		4
        /*004c*/ 	.byte	0x03, 0x1b
        /*004e*/ 	.short	0x00ff


	//----- nvinfo : EIATTR_MERCURY_ISA_VERSION
	.align		4
        /*0050*/ 	.byte	0x03, 0x5f
        /*0052*/ 	.short	0x0101


	//----- nvinfo : EIATTR_VRC_CTA_INIT_COUNT
	.align		4
        /*0054*/ 	.byte	0x02, 0x4a
	.zero		1
	.zero		1


	//----- nvinfo : EIATTR_EXIT_INSTR_OFFSETS
	.align		4
        /*0058*/ 	.byte	0x04, 0x1c
        /*005a*/ 	.short	(.L_61 - .L_60)


	//   ....[0]....
.L_60:
        /*005c*/ 	.word	0x00000070


	//   ....[1]....
        /*0060*/ 	.word	0x00000130


	//----- nvinfo : EIATTR_CBANK_PARAM_SIZE
	.align		4
.L_61:
        /*0064*/ 	.byte	0x03, 0x19
        /*0066*/ 	.short	0x001c


	//----- nvinfo : EIATTR_PARAM_CBANK
	.align		4
        /*0068*/ 	.byte	0x04, 0x0a
        /*006a*/ 	.short	(.L_63 - .L_62)
	.align		4
.L_62:
        /*006c*/ 	.word	index@(.nv.constant0._Z9addKernelPKfS0_Pfi)
        /*0070*/ 	.short	0x0380
        /*0072*/ 	.short	0x001c


	//----- nvinfo : EIATTR_SW_WAR
	.align		4
.L_63:
        /*0074*/ 	.byte	0x04, 0x36
        /*0076*/ 	.short	(.L_65 - .L_64)
.L_64:
        /*0078*/ 	.word	0x00000008
.L_65:


//--------------------- .nv.callgraph             --------------------------
	.section	.nv.callgraph,"",@"SHT_CUDA_CALLGRAPH"
	.align	4
	.sectionentsize	8
	.align		4
        /*0000*/ 	.word	0x00000000
	.align		4
        /*0004*/ 	.word	0xffffffff
	.align		4
        /*0008*/ 	.word	0x00000000
	.align		4
        /*000c*/ 	.word	0xfffffffe
	.align		4
        /*0010*/ 	.word	0x00000000
	.align		4
        /*0014*/ 	.word	0xfffffffd
	.align		4
        /*0018*/ 	.word	0x00000000
	.align		4
        /*001c*/ 	.word	0xfffffffc


//--------------------- .text._Z11fusedKernelPKfS0_Pffi --------------------------
	.section	.text._Z11fusedKernelPKfS0_Pffi,"ax",@progbits
	.align	128
        .global         _Z11fusedKernelPKfS0_Pffi
        .type           _Z11fusedKernelPKfS0_Pffi,@function
        .size           _Z11fusedKernelPKfS0_Pffi,(.L_x_3 - _Z11fusedKernelPKfS0_Pffi)
        .other          _Z11fusedKernelPKfS0_Pffi,@"STO_CUDA_ENTRY STV_DEFAULT"
_Z11fusedKernelPKfS0_Pffi:
.text._Z11fusedKernelPKfS0_Pffi:
[----:B------:R-:W-:Y:S01]  /*0000*/  LDC R1, c[0x0][0x37c] ;  /* 0x0000df00ff017b82 */ /* 0x000fe20000000800 */
[----:B------:R-:W0:Y:S07]  /*0010*/  S2R R0, SR_TID.X ;  /* 0x0000000000007919 */ /* 0x000e2e0000002100 */
[----:B------:R-:W0:Y:S01]  /*0020*/  S2UR UR4, SR_CTAID.X ;  /* 0x00000000000479c3 */ /* 0x000e220000002500 */
[----:B------:R-:W1:Y:S07]  /*0030*/  LDCU UR5, c[0x0][0x39c] ;  /* 0x00007380ff0577ac */ /* 0x000e6e0008000800 */
[----:B------:R-:W0:Y:S02]  /*0040*/  LDC R9, c[0x0][0x360] ;  /* 0x0000d800ff097b82 */ /* 0x000e240000000800 */
[----:B0-----:R-:W-:-:S05]  /*0050*/  IMAD R9, R9, UR4, R0 ;  /* 0x0000000409097c24 */ /* 0x001fca000f8e0200 */
[----:B-1----:R-:W-:-:S13]  /*0060*/  ISETP.GE.AND P0, PT, R9, UR5, PT ;  /* 0x0000000509007c0c */ /* 0x002fda000bf06270 */
[----:B------:R-:W-:Y:S05]  /*0070*/  @P0 EXIT ;  /* 0x000000000000094d */ /* 0x000fea0003800000 */
[----:B------:R-:W0:Y:S01]  /*0080*/  LDC.64 R2, c[0x0][0x380] ;  /* 0x0000e000ff027b82 */ /* 0x000e220000000a00 */
[----:B------:R-:W1:Y:S01]  /*0090*/  LDCU.64 UR4, c[0x0][0x358] ;  /* 0x00006b00ff0477ac */ /* 0x000e620008000a00 */
[----:B------:R-:W2:Y:S06]  /*00a0*/  LDCU UR6, c[0x0][0x398] ;  /* 0x00007300ff0677ac */ /* 0x000eac0008000800 */
[----:B------:R-:W3:Y:S08]  /*00b0*/  LDC.64 R4, c[0x0][0x388] ;  /* 0x0000e200ff047b82 */ /* 0x000ef00000000a00 */
[----:B------:R-:W4:Y:S01]  /*00c0*/  LDC.64 R6, c[0x0][0x390] ;  /* 0x0000e400ff067b82 */ /* 0x000f220000000a00 */
[----:B0-----:R-:W-:-:S06]  /*00d0*/  IMAD.WIDE R2, R9, 0x4, R2 ;  /* 0x0000000409027825 */ /* 0x001fcc00078e0202 */
[----:B-1----:R-:W5:Y:S01]  /*00e0*/  LDG.E R2, desc[UR4][R2.64] ;  /* 0x0000000402027981 */ /* 0x002f62000c1e1900 */
[----:B---3--:R-:W-:-:S06]  /*00f0*/  IMAD.WIDE R4, R9, 0x4, R4 ;  /* 0x0000000409047825 */ /* 0x008fcc00078e0204 */
[----:B------:R-:W5:Y:S01]  /*0100*/  LDG.E R5, desc[UR4][R4.64] ;  /* 0x0000000404057981 */ /* 0x000f62000c1e1900 */
[----:B----4-:R-:W-:-:S04]  /*0110*/  IMAD.WIDE R6, R9, 0x4, R6 ;  /* 0x0000000409067825 */ /* 0x010fc800078e0206 */
[----:B-----5:R-:W-:-:S04]  /*0120*/  FADD R0, R2, R5 ;  /* 0x0000000502007221 */ /* 0x020fc80000000000 */
[----:B--2---:R-:W-:-:S05]  /*0130*/  FMUL R9, R0, UR6 ;  /* 0x0000000600097c20 */ /* 0x004fca0008400000 */
[----:B------:R-:W-:Y:S01]  /*0140*/  STG.E desc[UR4][R6.64], R9 ;  /* 0x0000000906007986 */ /* 0x000fe2000c101904 */
[----:B------:R-:W-:Y:S05]  /*0150*/  EXIT ;  /* 0x000000000000794d */ /* 0x000fea0003800000 */
.L_x_0:
[----:B------:R-:W-:-:S00]  /*0160*/  BRA `(.L_x_0) ;  /* 0xfffffffc00fc7947 */ /* 0x000fc0000383ffff */
[----:B------:R-:W-:-:S00]  /*0170*/  NOP ;  /* 0x0000000000007918 */ /* 0x000fc00000000000 */
        /* <DEDUP_REMOVED lines=8> */
.L_x_3:


//--------------------- .text._Z11scaleKernelPffi --------------------------
	.section	.text._Z11scaleKernelPffi,"ax",@progbits
	.align	128
        .global         _Z11scaleKernelPffi
        .type           _Z11scaleKernelPffi,@function
        .size           _Z11scaleKernelPffi,(.L_x_4 - _Z11scaleKernelPffi)
        .other          _Z11scaleKernelPffi,@"STO_CUDA_ENTRY STV_DEFAULT"
_Z11scaleKernelPffi:
.text._Z11scaleKernelPffi:
        /* <DEDUP_REMOVED lines=10> */
[----:B------:R-:W2:Y:S01]  /*00a0*/  LDCU UR6, c[0x0][0x388] ;  /* 0x00007100ff0677ac */ /* 0x000ea20008000800 */
[----:B0-----:R-:W-:-:S05]  /*00b0*/  IMAD.WIDE R2, R5, 0x4, R2 ;  /* 0x0000000405027825 */ /* 0x001fca00078e0202 */
[----:B-1----:R-:W2:Y:S02]  /*00c0*/  LDG.E R0, desc[UR4][R2.64] ;  /* 0x0000000402007981 */ /* 0x002ea4000c1e1900 */
[----:B--2---:R-:W-:-:S05]  /*00d0*/  FMUL R5, R0, UR6 ;  /* 0x0000000600057c20 */ /* 0x004fca0008400000 */
[----:B------:R-:W-:Y:S01]  /*00e0*/  STG.E desc[UR4][R2.64], R5 ;  /* 0x0000000502007986 */ /* 0x000fe2000c101904 */
[----:B------:R-:W-:Y:S05]  /*00f0*/  EXIT ;  /* 0x000000000000794d */ /* 0x000fea0003800000 */
.L_x_1:
        /* <DEDUP_REMOVED lines=16> */
.L_x_4:


//--------------------- .text._Z9addKernelPKfS0_Pfi --------------------------
	.section	.text._Z9addKernelPKfS0_Pfi,"ax",@progbits
	.align	128
        .global         _Z9addKernelPKfS0_Pfi
        .type           _Z9addKernelPKfS0_Pfi,@function
        .size           _Z9addKernelPKfS0_Pfi,(.L_x_5 - _Z9addKernelPKfS0_Pfi)
        .other          _Z9addKernelPKfS0_Pfi,@"STO_CUDA_ENTRY STV_DEFAULT"
_Z9addKernelPKfS0_Pfi:
.text._Z9addKernelPKfS0_Pfi:
        /* <DEDUP_REMOVED lines=9> */
[----:B------:R-:W1:Y:S07]  /*0090*/  LDCU.64 UR4, c[0x0][0x358] ;  /* 0x00006b00ff0477ac */ /* 0x000e6e0008000a00 */
[----:B------:R-:W2:Y:S08]  /*00a0*/  LDC.64 R4, c[0x0][0x388] ;  /* 0x0000e200ff047b82 */ /* 0x000eb00000000a00 */
[----:B------:R-:W3:Y:S01]  /*00b0*/  LDC.64 R6, c[0x0][0x390] ;  /* 0x0000e400ff067b82 */ /* 0x000ee20000000a00 */
[----:B0-----:R-:W-:-:S06]  /*00c0*/  IMAD.WIDE R2, R9, 0x4, R2 ;  /* 0x0000000409027825 */ /* 0x001fcc00078e0202 */
[----:B-1----:R-:W4:Y:S01]  /*00d0*/  LDG.E R2, desc[UR4][R2.64] ;  /* 0x0000000402027981 */ /* 0x002f22000c1e1900 */
[----:B--2---:R-:W-:-:S06]  /*00e0*/  IMAD.WIDE R4, R9, 0x4, R4 ;  /* 0x0000000409047825 */ /* 0x004fcc00078e0204 */
[----:B------:R-:W4:Y:S01]  /*00f0*/  LDG.E R5, desc[UR4][R4.64] ;  /* 0x0000000404057981 */ /* 0x000f22000c1e1900 */
[----:B---3--:R-:W-:-:S04]  /*0100*/  IMAD.WIDE R6, R9, 0x4, R6 ;  /* 0x0000000409067825 */ /* 0x008fc800078e0206 */
[----:B----4-:R-:W-:-:S05]  /*0110*/  FADD R9, R2, R5 ;  /* 0x0000000502097221 */ /* 0x010fca0000000000 */
[----:B------:R-:W-:Y:S01]  /*0120*/  STG.E desc[UR4][R6.64], R9 ;  /* 0x0000000906007986 */ /* 0x000fe2000c101904 */
[----:B------:R-:W-:Y:S05]  /*0130*/  EXIT ;  /* 0x000000000000794d */ /* 0x000fea0003800000 */
.L_x_2:
        /* <DEDUP_REMOVED lines=12> */
.L_x_5:


//--------------------- .nv.shared.reserved.0     --------------------------
	.section	.nv.shared.reserved.0,"aw",@nobits
	.weak		__nv_reservedSMEM_offset_0_alias
	.size		__nv_reservedSMEM_offset_0_alias, 0, 64
	.other		__nv_reservedSMEM_offset_0_alias,@"STO_CUDA_RESERVED_SHARED STV_DEFAULT"
__nv_reservedSMEM_offset_0_alias:
	.zero		0
	.zero		64


//--------------------- .nv.constant0._Z11fusedKernelPKfS0_Pffi --------------------------
	.section	.nv.constant0._Z11fusedKernelPKfS0_Pffi,"a",@progbits
	.sectionflags	@""
	.align	4
.nv.constant0._Z11fusedKernelPKfS0_Pffi:
	.zero		928


//--------------------- .nv.constant0._Z11scaleKernelPffi --------------------------
	.section	.nv.constant0._Z11scaleKernelPffi,"a",@progbits
	.sectionflags	@""
	.align	4
.nv.constant0._Z11scaleKernelPffi:
	.zero		912


//--------------------- .nv.constant0._Z9addKernelPKfS0_Pfi --------------------------
	.section	.nv.constant0._Z9addKernelPKfS0_Pfi,"a",@progbits
	.sectionflags	@""
	.align	4
.nv.constant0._Z9addKernelPKfS0_Pfi:
	.zero		924


//--------------------- SYMBOLS --------------------------

	.type		.nv.reservedSmem.offset0,@object
	.size		.nv.reservedSmem.offset0,0x4
